//
// Generated by NVIDIA NVVM Compiler
//
// Compiler Build ID: CL-36424714
// Cuda compilation tools, release 13.0, V13.0.88
// Based on NVVM 20.0.0
//

.version 9.0
.target sm_100
.address_size 64

	// .globl	_Z4testP6__halfS0_Pf

.visible .entry _Z4testP6__halfS0_Pf(
	.param .u64 .ptr .align 1 _Z4testP6__halfS0_Pf_param_0,
	.param .u64 .ptr .align 1 _Z4testP6__halfS0_Pf_param_1,
	.param .u64 .ptr .align 1 _Z4testP6__halfS0_Pf_param_2
)
{
	.reg .pred 	%p<13>;
	.reg .b16 	%rs<35>;
	.reg .b32 	%r<51>;
	.reg .b32 	%f<17>;
	.reg .b64 	%rd<17>;

	ld.param.u64 	%rd3, [_Z4testP6__halfS0_Pf_param_0];
	ld.param.u64 	%rd4, [_Z4testP6__halfS0_Pf_param_1];
	ld.param.u64 	%rd5, [_Z4testP6__halfS0_Pf_param_2];
	mov.u32 	%r1, %tid.x;
	add.s32 	%r23, %r1, -4;
	setp.lt.u32 	%p1, %r23, 12;
	setp.gt.u32 	%p2, %r1, 19;
	or.pred  	%p3, %p2, %p1;
	@%p3 bra 	$L__BB0_26;
	setp.gt.u32 	%p4, %r1, 15;
	cvta.to.global.u64 	%rd6, %rd3;
	shl.b32 	%r24, %r1, 3;
	cvt.u64.u32 	%rd7, %r24;
	and.b64  	%rd8, %rd7, 24;
	add.s64 	%rd1, %rd6, %rd8;
	@%p4 bra 	$L__BB0_3;
	ld.global.u16 	%rs33, [%rd1];
	bra.uni 	$L__BB0_4;
$L__BB0_3:
	ld.global.u16 	%rs33, [%rd1+32];
$L__BB0_4:
	setp.lt.u32 	%p5, %r1, 16;
	mov.b32 	%r2, {%rs33, %rs7};
	@%p5 bra 	$L__BB0_6;
	ld.global.u16 	%rs8, [%rd1+34];
	{ .reg .b16 tmp; mov.b32 {%rs9, tmp}, %r2; }
	mov.b32 	%r44, {%rs9, %rs8};
	bra.uni 	$L__BB0_7;
$L__BB0_6:
	ld.global.u16 	%rs10, [%rd1+2];
	{ .reg .b16 tmp; mov.b32 {%rs11, tmp}, %r2; }
	mov.b32 	%r44, {%rs11, %rs10};
$L__BB0_7:
	setp.lt.u32 	%p6, %r1, 16;
	@%p6 bra 	$L__BB0_9;
	ld.global.u16 	%rs12, [%rd1+36];
	mov.b32 	%r45, {%rs12, %rs13};
	bra.uni 	$L__BB0_10;
$L__BB0_9:
	ld.global.u16 	%rs14, [%rd1+4];
	mov.b32 	%r45, {%rs14, %rs15};
$L__BB0_10:
	setp.lt.u32 	%p7, %r1, 16;
	@%p7 bra 	$L__BB0_12;
	ld.global.u16 	%rs16, [%rd1+38];
	{ .reg .b16 tmp; mov.b32 {%rs17, tmp}, %r45; }
	mov.b32 	%r46, {%rs17, %rs16};
	bra.uni 	$L__BB0_13;
$L__BB0_12:
	ld.global.u16 	%rs18, [%rd1+6];
	{ .reg .b16 tmp; mov.b32 {%rs19, tmp}, %r45; }
	mov.b32 	%r46, {%rs19, %rs18};
$L__BB0_13:
	setp.gt.u32 	%p8, %r1, 15;
	cvta.to.global.u64 	%rd9, %rd4;
	shl.b32 	%r25, %r1, 4;
	cvt.u64.u32 	%rd10, %r25;
	and.b64  	%rd11, %rd10, 48;
	add.s64 	%rd2, %rd9, %rd11;
	@%p8 bra 	$L__BB0_15;
	ld.global.u16 	%rs34, [%rd2];
	bra.uni 	$L__BB0_16;
$L__BB0_15:
	ld.global.u16 	%rs34, [%rd2+8];
$L__BB0_16:
	setp.lt.u32 	%p9, %r1, 16;
	mov.b32 	%r12, {%rs34, %rs20};
	@%p9 bra 	$L__BB0_18;
	ld.global.u16 	%rs21, [%rd2+10];
	{ .reg .b16 tmp; mov.b32 {%rs22, tmp}, %r12; }
	mov.b32 	%r47, {%rs22, %rs21};
	bra.uni 	$L__BB0_19;
$L__BB0_18:
	ld.global.u16 	%rs23, [%rd2+2];
	{ .reg .b16 tmp; mov.b32 {%rs24, tmp}, %r12; }
	mov.b32 	%r47, {%rs24, %rs23};
$L__BB0_19:
	setp.lt.u32 	%p10, %r1, 16;
	@%p10 bra 	$L__BB0_21;
	ld.global.u16 	%rs25, [%rd2+12];
	mov.b32 	%r48, {%rs25, %rs26};
	bra.uni 	$L__BB0_22;
$L__BB0_21:
	ld.global.u16 	%rs27, [%rd2+4];
	mov.b32 	%r48, {%rs27, %rs28};
$L__BB0_22:
	setp.lt.u32 	%p11, %r1, 16;
	@%p11 bra 	$L__BB0_24;
	ld.global.u16 	%rs29, [%rd2+14];
	{ .reg .b16 tmp; mov.b32 {%rs30, tmp}, %r48; }
	mov.b32 	%r50, {%rs30, %rs29};
	mov.b32 	%r49, 4;
	bra.uni 	$L__BB0_25;
$L__BB0_24:
	ld.global.u16 	%rs31, [%rd2+6];
	{ .reg .b16 tmp; mov.b32 {%rs32, tmp}, %r48; }
	mov.b32 	%r50, {%rs32, %rs31};
	mov.b32 	%r49, 2;
$L__BB0_25:
	cvta.to.global.u64 	%rd12, %rd5;
	setp.lt.u32 	%p12, %r1, 16;
	mov.f32 	%f1, 0f00000000;
	mov.f32 	%f2, %f1;
	mov.f32 	%f3, %f1;
	mov.f32 	%f4, %f1;
	mov.f32 	%f5, %f1;
	mov.f32 	%f6, %f1;
	mov.f32 	%f7, %f1;
	mov.f32 	%f8, %f1;
	// begin inline asm
	mma.sync.aligned.m8n8k4.row.row.f32.f16.f16.f32{%f1,  %f2,  %f3,  %f4,  %f5,  %f6,  %f7,  %f8},{%r44,  %r46},{%r47, %r50},{%f1, %f2, %f3, %f4, %f5, %f6, %f7, %f8};
	// end inline asm
	and.b32  	%r32, %r1, 1;
	and.b32  	%r33, %r1, 2;
	and.b32  	%r35, %r24, 8;
	or.b32  	%r36, %r35, 32;
	selp.b32 	%r37, %r35, %r36, %p12;
	or.b32  	%r38, %r33, %r37;
	mul.wide.u32 	%rd13, %r38, 4;
	add.s64 	%rd14, %rd12, %rd13;
	st.global.f32 	[%rd14], %f1;
	st.global.f32 	[%rd14+4], %f2;
	or.b32  	%r39, %r32, 2;
	selp.b32 	%r40, %r32, %r39, %p12;
	add.s32 	%r41, %r49, %r40;
	shl.b32 	%r42, %r41, 3;
	or.b32  	%r43, %r33, %r42;
	mul.wide.u32 	%rd15, %r43, 4;
	add.s64 	%rd16, %rd12, %rd15;
	st.global.f32 	[%rd16], %f3;
	st.global.f32 	[%rd16+4], %f4;
	st.global.f32 	[%rd14+16], %f5;
	st.global.f32 	[%rd14+20], %f6;
	st.global.f32 	[%rd16+16], %f7;
	st.global.f32 	[%rd16+20], %f8;
$L__BB0_26:
	ret;

}


// ===== COMPILED SASS (sm_100) =====

	.target	sm_100

	.elftype	@"ET_EXEC"


//--------------------- .note.nv.tkinfo           --------------------------
	.section	.note.nv.tkinfo,"",@"SHT_NOTE"
	.sectionflags	@"SHF_NOTE_NV_TKINFO"
	.tkinfo
        /*0018*/ 	.word	0x00000002
        /*0030*/ 	.string	""
        /*0030*/ 	.string	"ptxas"
        /*0030*/ 	.string	"Cuda compilation tools, release 13.0, V13.0.88"
        /*0030*/ 	.string	"Build cuda_13.0.r13.0/compiler.36424714_0"
        /*0030*/ 	.string	"-arch sm_100 -m 64 "



//--------------------- .note.nv.cuinfo           --------------------------
	.section	.note.nv.cuinfo,"",@"SHT_NOTE"
	.sectionflags	@"SHF_NOTE_NV_CUINFO"
        /*0018*/ 	.short	0x0002
        /*001a*/ 	.short	0x0064
        /*001c*/ 	.short	0x0082
	.zero		2


//--------------------- .nv.info                  --------------------------
	.section	.nv.info,"",@"SHT_CUDA_INFO"
	.align	4


	//----- nvinfo : EIATTR_REGCOUNT
	.align		4
        /*0000*/ 	.byte	0x04, 0x2f
        /*0002*/ 	.short	(.L_1 - .L_0)
	.align		4
.L_0:
        /*0004*/ 	.word	index@(_Z4testP6__halfS0_Pf)
        /*0008*/ 	.word	0x00000020


	//----- nvinfo : EIATTR_FRAME_SIZE
	.align		4
.L_1:
        /*000c*/ 	.byte	0x04, 0x11
        /*000e*/ 	.short	(.L_3 - .L_2)
	.align		4
.L_2:
        /*0010*/ 	.word	index@($__internal_2_$__cuda_sm_8x_mma_shfl_f16)
        /*0014*/ 	.word	0x00000000


	//----- nvinfo : EIATTR_FRAME_SIZE
	.align		4
.L_3:
        /*0018*/ 	.byte	0x04, 0x11
        /*001a*/ 	.short	(.L_5 - .L_4)
	.align		4
.L_4:
        /*001c*/ 	.word	index@($__internal_1_$__cuda_sm_8x_mma_row_row_f32_f16_f16_f32)
        /*0020*/ 	.word	0x00000000


	//----- nvinfo : EIATTR_FRAME_SIZE
	.align		4
.L_5:
        /*0024*/ 	.byte	0x04, 0x11
        /*0026*/ 	.short	(.L_7 - .L_6)
	.align		4
.L_6:
        /*0028*/ 	.word	index@($__internal_0_$__cuda_sm_8x_mma_row_col_f32_f16_f16_f32)
        /*002c*/ 	.word	0x00000000


	//----- nvinfo : EIATTR_FRAME_SIZE
	.align		4
.L_7:
        /*0030*/ 	.byte	0x04, 0x11
        /*0032*/ 	.short	(.L_9 - .L_8)
	.align		4
.L_8:
        /*0034*/ 	.word	index@(_Z4testP6__halfS0_Pf)
        /*0038*/ 	.word	0x00000000


	//----- nvinfo : EIATTR_MIN_STACK_SIZE
	.align		4
.L_9:
        /*003c*/ 	.byte	0x04, 0x12
        /*003e*/ 	.short	(.L_11 - .L_10)
	.align		4
.L_10:
        /*0040*/ 	.word	index@(_Z4testP6__halfS0_Pf)
        /*0044*/ 	.word	0x00000000
.L_11:


//--------------------- .nv.compat                --------------------------
	.section	.nv.compat,"",@"SHT_CUDA_COMPAT_INFO"
	.align	4
        /*0000*/ 	.byte	0x02, 0x09, 0x00, 0x00, 0x02, 0x02, 0x01, 0x00, 0x02, 0x05, 0x05, 0x00, 0x03, 0x07, 0x01, 0x01
        /*0010*/ 	.byte	0x02, 0x03, 0x00, 0x00, 0x02, 0x06, 0x01, 0x00, 0x04, 0x0b, 0x08, 0x00, 0x09, 0x00, 0x00, 0x00
        /*0020*/ 	.byte	0x00, 0x00, 0x00, 0x00


//--------------------- .nv.info._Z4testP6__halfS0_Pf --------------------------
	.section	.nv.info._Z4testP6__halfS0_Pf,"",@"SHT_CUDA_INFO"
	.sectionflags	@""
	.align	4


	//----- nvinfo : EIATTR_CUDA_API_VERSION
	.align		4
        /*0000*/ 	.byte	0x04, 0x37
        /*0002*/ 	.short	(.L_13 - .L_12)
.L_12:
        /*0004*/ 	.word	0x00000082


	//----- nvinfo : EIATTR_KPARAM_INFO
	.align		4
.L_13:
        /*0008*/ 	.byte	0x04, 0x17
        /*000a*/ 	.short	(.L_15 - .L_14)
.L_14:
        /*000c*/ 	.word	0x00000000
        /*0010*/ 	.short	0x0002
        /*0012*/ 	.short	0x0010
        /*0014*/ 	.byte	0x00, 0xf5, 0x21, 0x00


	//----- nvinfo : EIATTR_KPARAM_INFO
	.align		4
.L_15:
        /*0018*/ 	.byte	0x04, 0x17
        /*001a*/ 	.short	(.L_17 - .L_16)
.L_16:
        /*001c*/ 	.word	0x00000000
        /*0020*/ 	.short	0x0001
        /*0022*/ 	.short	0x0008
        /*0024*/ 	.byte	0x00, 0xf5, 0x21, 0x00


	//----- nvinfo : EIATTR_KPARAM_INFO
	.align		4
.L_17:
        /*0028*/ 	.byte	0x04, 0x17
        /*002a*/ 	.short	(.L_19 - .L_18)
.L_18:
        /*002c*/ 	.word	0x00000000
        /*0030*/ 	.short	0x0000
        /*0032*/ 	.short	0x0000
        /*0034*/ 	.byte	0x00, 0xf5, 0x21, 0x00


	//----- nvinfo : EIATTR_SPARSE_MMA_MASK
	.align		4
.L_19:
        /*0038*/ 	.byte	0x03, 0x50
        /*003a*/ 	.short	0x0000


	//----- nvinfo : EIATTR_MAXREG_COUNT
	.align		4
        /*003c*/ 	.byte	0x03, 0x1b
        /*003e*/ 	.short	0x00ff


	//----- nvinfo : EIATTR_MERCURY_ISA_VERSION
	.align		4
        /*0040*/ 	.byte	0x03, 0x5f
        /*0042*/ 	.short	0x0101


	//----- nvinfo : EIATTR_COOP_GROUP_MASK_REGIDS
	.align		4
        /*0044*/ 	.byte	0x04, 0x29
        /*0046*/ 	.short	(.L_21 - .L_20)


	//   ....[0]....
.L_20:
        /*0048*/ 	.word	0xffffffff


	//   ....[1]....
        /*004c*/ 	.word	0xffffffff


	//   ....[2]....
        /*0050*/ 	.word	0xffffffff


	//   ....[3]....
        /*0054*/ 	.word	0xffffffff


	//   ....[4]....
        /*0058*/ 	.word	0xffffffff


	//   ....[5]....
        /*005c*/ 	.word	0xffffffff


	//   ....[6]....
        /*0060*/ 	.word	0xffffffff


	//   ....[7]....
        /*0064*/ 	.word	0xffffffff


	//   ....[8]....
        /*0068*/ 	.word	0xffffffff


	//   ....[9]....
        /*006c*/ 	.word	0xffffffff


	//   ....[10]....
        /*0070*/ 	.word	0xffffffff


	//   ....[11]....
        /*0074*/ 	.word	0xffffffff


	//   ....[12]....
        /*0078*/ 	.word	0xffffffff


	//   ....[13]....
        /*007c*/ 	.word	0xffffffff


	//   ....[14]....
        /*0080*/ 	.word	0xffffffff


	//   ....[15]....
        /*0084*/ 	.word	0xffffffff


	//   ....[16]....
        /*0088*/ 	.word	0xffffffff


	//   ....[17]....
        /*008c*/ 	.word	0xffffffff


	//   ....[18]....
        /*0090*/ 	.word	0xffffffff


	//   ....[19]....
        /*0094*/ 	.word	0xffffffff


	//----- nvinfo : EIATTR_COOP_GROUP_INSTR_OFFSETS
	.align		4
.L_21:
        /*0098*/ 	.byte	0x04, 0x28
        /*009a*/ 	.short	(.L_23 - .L_22)


	//   ....[0]....
.L_22:
        /*009c*/ 	.word	0x000004b0


	//   ....[1]....
        /*00a0*/ 	.word	0x000004d0


	//   ....[2]....
        /*00a4*/ 	.word	0x000004e0


	//   ....[3]....
        /*00a8*/ 	.word	0x000004f0


	//   ....[4]....
        /*00ac*/ 	.word	0x00000500


	//   ....[5]....
        /*00b0*/ 	.word	0x00000510


	//   ....[6]....
        /*00b4*/ 	.word	0x00000520


	//   ....[7]....
        /*00b8*/ 	.word	0x00000550


	//   ....[8]....
        /*00bc*/ 	.word	0x00000580


	//   ....[9]....
        /*00c0*/ 	.word	0x000005b0


	//   ....[10]....
        /*00c4*/ 	.word	0x000005e0


	//   ....[11]....
        /*00c8*/ 	.word	0x00000610


	//   ....[12]....
        /*00cc*/ 	.word	0x00000b50


	//   ....[13]....
        /*00d0*/ 	.word	0x00000b70


	//   ....[14]....
        /*00d4*/ 	.word	0x00000b80


	//   ....[15]....
        /*00d8*/ 	.word	0x00000b90


	//   ....[16]....
        /*00dc*/ 	.word	0x00000bf0


	//   ....[17]....
        /*00e0*/ 	.word	0x00000c10


	//   ....[18]....
        /*00e4*/ 	.word	0x00000c30


	//   ....[19]....
        /*00e8*/ 	.word	0x00000c40


	//----- nvinfo : EIATTR_VRC_CTA_INIT_COUNT
	.align		4
.L_23:
        /*00ec*/ 	.byte	0x02, 0x4a
	.zero		1
	.zero		1


	//----- nvinfo : EIATTR_EXIT_INSTR_OFFSETS
	.align		4
        /*00f0*/ 	.byte	0x04, 0x1c
        /*00f2*/ 	.short	(.L_25 - .L_24)


	//   ....[0]....
.L_24:
        /*00f4*/ 	.word	0x00000050


	//   ....[1]....
        /*00f8*/ 	.word	0x00000420


	//----- nvinfo : EIATTR_CRS_STACK_SIZE
	.align		4
.L_25:
        /*00fc*/ 	.byte	0x04, 0x1e
        /*00fe*/ 	.short	(.L_27 - .L_26)
.L_26:
        /*0100*/ 	.word	0x00000000


	//----- nvinfo : EIATTR_CBANK_PARAM_SIZE
	.align		4
.L_27:
        /*0104*/ 	.byte	0x03, 0x19
        /*0106*/ 	.short	0x0018


	//----- nvinfo : EIATTR_PARAM_CBANK
	.align		4
        /*0108*/ 	.byte	0x04, 0x0a
        /*010a*/ 	.short	(.L_29 - .L_28)
	.align		4
.L_28:
        /*010c*/ 	.word	index@(.nv.constant0._Z4testP6__halfS0_Pf)
        /*0110*/ 	.short	0x0380
        /*0112*/ 	.short	0x0018


	//----- nvinfo : EIATTR_SW_WAR
	.align		4
.L_29:
        /*0114*/ 	.byte	0x04, 0x36
        /*0116*/ 	.short	(.L_31 - .L_30)
.L_30:
        /*0118*/ 	.word	0x00000008
.L_31:


//--------------------- .nv.callgraph             --------------------------
	.section	.nv.callgraph,"",@"SHT_CUDA_CALLGRAPH"
	.align	4
	.sectionentsize	8
	.align		4
        /*0000*/ 	.word	0x00000000
	.align		4
        /*0004*/ 	.word	0xffffffff
	.align		4
        /*0008*/ 	.word	0x00000000
	.align		4
        /*000c*/ 	.word	0xfffffffe
	.align		4
        /*0010*/ 	.word	0x00000000
	.align		4
        /*0014*/ 	.word	0xfffffffd
	.align		4
        /*0018*/ 	.word	0x00000000
	.align		4
        /*001c*/ 	.word	0xfffffffc


//--------------------- .text._Z4testP6__halfS0_Pf --------------------------
	.section	.text._Z4testP6__halfS0_Pf,"ax",@progbits
	.align	128
        .global         _Z4testP6__halfS0_Pf
        .type           _Z4testP6__halfS0_Pf,@function
        .size           _Z4testP6__halfS0_Pf,(.L_x_3 - _Z4testP6__halfS0_Pf)
        .other          _Z4testP6__halfS0_Pf,@"STO_CUDA_ENTRY STV_DEFAULT"
_Z4testP6__halfS0_Pf:
.text._Z4testP6__halfS0_Pf:
[----:B------:R-:W-:Y:S01]  /*0000*/  LDC R1, c[0x0][0x37c] ;  /* 0x0000df00ff017b82 */ /* 0x000fe20000000800 */
[----:B------:R-:W0:Y:S02]  /*0010*/  S2R R6, SR_TID.X ;  /* 0x0000000000067919 */ /* 0x000e240000002100 */
[----:B0-----:R-:W-:-:S04]  /*0020*/  IADD3 R0, PT, PT, R6, -0x4, RZ ;  /* 0xfffffffc06007810 */ /* 0x001fc80007ffe0ff */
[----:B------:R-:W-:-:S04]  /*0030*/  ISETP.GE.U32.AND P0, PT, R0, 0xc, PT ;  /* 0x0000000c0000780c */ /* 0x000fc80003f06070 */
[----:B------:R-:W-:-:S13]  /*0040*/  ISETP.GT.U32.OR P0, PT, R6, 0x13, !P0 ;  /* 0x000000130600780c */ /* 0x000fda0004704470 */
[----:B------:R-:W-:Y:S05]  /*0050*/  @P0 EXIT ;  /* 0x000000000000094d */ /* 0x000fea0003800000 */
[----:B------:R-:W0:Y:S01]  /*0060*/  LDCU.64 UR4, c[0x0][0x380] ;  /* 0x00007000ff0477ac */ /* 0x000e220008000a00 */
[C---:B------:R-:W-:Y:S02]  /*0070*/  SHF.L.U32 R7, R6.reuse, 0x3, RZ ;  /* 0x0000000306077819 */ /* 0x040fe400000006ff */
[C---:B------:R-:W-:Y:S01]  /*0080*/  SHF.L.U32 R0, R6.reuse, 0x4, RZ ;  /* 0x0000000406007819 */ /* 0x040fe200000006ff */
[----:B------:R-:W1:Y:S01]  /*0090*/  LDCU.64 UR6, c[0x0][0x388] ;  /* 0x00007100ff0677ac */ /* 0x000e620008000a00 */
[----:B------:R-:W-:Y:S02]  /*00a0*/  LOP3.LUT R4, R7, 0x18, RZ, 0xc0, !PT ;  /* 0x0000001807047812 */ /* 0x000fe400078ec0ff */
[C---:B------:R-:W-:Y:S01]  /*00b0*/  ISETP.GT.U32.AND P1, PT, R6.reuse, 0xf, PT ;  /* 0x0000000f0600780c */ /* 0x040fe20003f24070 */
[----:B------:R-:W2:Y:S01]  /*00c0*/  LDCU.64 UR12, c[0x0][0x358] ;  /* 0x00006b00ff0c77ac */ /* 0x000ea20008000a00 */
[----:B------:R-:W-:Y:S02]  /*00d0*/  ISETP.GE.U32.AND P0, PT, R6, 0x10, PT ;  /* 0x000000100600780c */ /* 0x000fe40003f06070 */
[----:B------:R-:W-:-:S02]  /*00e0*/  LOP3.LUT R0, R0, 0x30, RZ, 0xc0, !PT ;  /* 0x0000003000007812 */ /* 0x000fc400078ec0ff */
[----:B0-----:R-:W-:-:S04]  /*00f0*/  IADD3 R4, P2, PT, R4, UR4, RZ ;  /* 0x0000000404047c10 */ /* 0x001fc8000ff5e0ff */
[----:B------:R-:W-:Y:S02]  /*0100*/  IADD3.X R5, PT, PT, RZ, UR5, RZ, P2, !PT ;  /* 0x00000005ff057c10 */ /* 0x000fe400097fe4ff */
[----:B-1----:R-:W-:-:S03]  /*0110*/  IADD3 R2, P2, PT, R0, UR6, RZ ;  /* 0x0000000600027c10 */ /* 0x002fc6000ff5e0ff */
[----:B--2---:R-:W2:Y:S01]  /*0120*/  @!P1 LDG.E.U16 R0, desc[UR12][R4.64] ;  /* 0x0000000c04009981 */ /* 0x004ea2000c1e1500 */
[----:B------:R-:W-:-:S03]  /*0130*/  IADD3.X R3, PT, PT, RZ, UR7, RZ, P2, !PT ;  /* 0x00000007ff037c10 */ /* 0x000fc600097fe4ff */
[----:B------:R-:W3:Y:S04]  /*0140*/  @P0 LDG.E.U16 R10, desc[UR12][R4.64+0x24] ;  /* 0x0000240c040a0981 */ /* 0x000ee8000c1e1500 */
[----:B------:R-:W4:Y:S04]  /*0150*/  @!P1 LDG.E.U16 R12, desc[UR12][R2.64] ;  /* 0x0000000c020c9981 */ /* 0x000f28000c1e1500 */
[----:B------:R-:W5:Y:S04]  /*0160*/  @P0 LDG.E.U16 R14, desc[UR12][R2.64+0xc] ;  /* 0x00000c0c020e0981 */ /* 0x000f68000c1e1500 */
[----:B------:R-:W2:Y:S04]  /*0170*/  @P0 LDG.E.U16 R9, desc[UR12][R4.64+0x22] ;  /* 0x0000220c04090981 */ /* 0x000ea8000c1e1500 */
[----:B------:R-:W3:Y:S04]  /*0180*/  @P0 LDG.E.U16 R13, desc[UR12][R4.64+0x26] ;  /* 0x0000260c040d0981 */ /* 0x000ee8000c1e1500 */
[----:B------:R-:W4:Y:S04]  /*0190*/  @P0 LDG.E.U16 R17, desc[UR12][R2.64+0xa] ;  /* 0x00000a0c02110981 */ /* 0x000f28000c1e1500 */
[----:B------:R-:W5:Y:S04]  /*01a0*/  @P0 LDG.E.U16 R21, desc[UR12][R2.64+0xe] ;  /* 0x00000e0c02150981 */ /* 0x000f68000c1e1500 */
[----:B------:R-:W4:Y:S04]  /*01b0*/  @!P0 LDG.E.U16 R11, desc[UR12][R4.64+0x2] ;  /* 0x0000020c040b8981 */ /* 0x000f28000c1e1500 */
[----:B------:R-:W5:Y:S04]  /*01c0*/  @!P0 LDG.E.U16 R15, desc[UR12][R4.64+0x6] ;  /* 0x0000060c040f8981 */ /* 0x000f68000c1e1500 */
[----:B------:R-:W5:Y:S04]  /*01d0*/  @!P0 LDG.E.U16 R19, desc[UR12][R2.64+0x2] ;  /* 0x0000020c02138981 */ /* 0x000f68000c1e1500 */
[----:B------:R-:W5:Y:S04]  /*01e0*/  @!P0 LDG.E.U16 R23, desc[UR12][R2.64+0x6] ;  /* 0x0000060c02178981 */ /* 0x000f68000c1e1500 */
[----:B------:R-:W2:Y:S04]  /*01f0*/  @P1 LDG.E.U16 R0, desc[UR12][R4.64+0x20] ;  /* 0x0000200c04001981 */ /* 0x000ea8000c1e1500 */
[----:B------:R0:W5:Y:S04]  /*0200*/  @!P0 LDG.E.U16 R10, desc[UR12][R4.64+0x4] ;  /* 0x0000040c040a8981 */ /* 0x000168000c1e1500 */
[----:B------:R-:W5:Y:S04]  /*0210*/  @P1 LDG.E.U16 R12, desc[UR12][R2.64+0x8] ;  /* 0x0000080c020c1981 */ /* 0x000f68000c1e1500 */
[----:B------:R-:W5:Y:S01]  /*0220*/  @!P0 LDG.E.U16 R14, desc[UR12][R2.64+0x4] ;  /* 0x0000040c020e8981 */ /* 0x000f62000c1e1500 */
[----:B------:R-:W-:Y:S01]  /*0230*/  @P0 MOV R8, 0x4 ;  /* 0x0000000400080802 */ /* 0x000fe20000000f00 */
[----:B------:R-:W-:Y:S01]  /*0240*/  @!P0 IMAD.MOV.U32 R8, RZ, RZ, 0x2 ;  /* 0x00000002ff088424 */ /* 0x000fe200078e00ff */
[----:B0-----:R-:W-:-:S02]  /*0250*/  MOV R4, 0x2f0 ;  /* 0x000002f000047802 */ /* 0x001fc40000000f00 */
[----:B--2---:R-:W-:Y:S02]  /*0260*/  @P0 PRMT R0, R0, 0x5410, R9 ;  /* 0x0000541000000816 */ /* 0x004fe40000000009 */
[----:B---3--:R-:W-:Y:S02]  /*0270*/  @P0 PRMT R16, R10, 0x5410, R13 ;  /* 0x000054100a100816 */ /* 0x008fe4000000000d */
[----:B----4-:R-:W-:Y:S02]  /*0280*/  @!P0 PRMT R0, R0, 0x5410, R11 ;  /* 0x0000541000008816 */ /* 0x010fe4000000000b */
[----:B-----5:R-:W-:Y:S02]  /*0290*/  @P0 PRMT R17, R12, 0x5410, R17 ;  /* 0x000054100c110816 */ /* 0x020fe40000000011 */
[----:B------:R-:W-:Y:S02]  /*02a0*/  @!P0 PRMT R16, R10, 0x5410, R15 ;  /* 0x000054100a108816 */ /* 0x000fe4000000000f */
[----:B------:R-:W-:-:S02]  /*02b0*/  @P0 PRMT R21, R14, 0x5410, R21 ;  /* 0x000054100e150816 */ /* 0x000fc40000000015 */
[----:B------:R-:W-:Y:S02]  /*02c0*/  @!P0 PRMT R17, R12, 0x5410, R19 ;  /* 0x000054100c118816 */ /* 0x000fe40000000013 */
[----:B------:R-:W-:-:S07]  /*02d0*/  @!P0 PRMT R21, R14, 0x5410, R23 ;  /* 0x000054100e158816 */ /* 0x000fce0000000017 */
[----:B------:R-:W-:Y:S05]  /*02e0*/  CALL.REL.NOINC `($__internal_1_$__cuda_sm_8x_mma_row_row_f32_f16_f16_f32) ;  /* 0x0000000400ac7944 */ /* 0x000fea0003c00000 */
[----:B------:R-:W0:Y:S01]  /*02f0*/  LDC.64 R2, c[0x0][0x390] ;  /* 0x0000e400ff027b82 */ /* 0x000e220000000a00 */
[C---:B------:R-:W-:Y:S02]  /*0300*/  LOP3.LUT R11, R6.reuse, 0x1, RZ, 0xc0, !PT ;  /* 0x00000001060b7812 */ /* 0x040fe400078ec0ff */
[----:B------:R-:W-:Y:S02]  /*0310*/  LOP3.LUT R7, R7, 0x8, RZ, 0xc0, !PT ;  /* 0x0000000807077812 */ /* 0x000fe400078ec0ff */
[----:B------:R-:W-:Y:S02]  /*0320*/  @P0 LOP3.LUT R11, R11, 0x2, RZ, 0xfc, !PT ;  /* 0x000000020b0b0812 */ /* 0x000fe400078efcff */
[----:B------:R-:W-:Y:S02]  /*0330*/  @P0 LOP3.LUT R7, R7, 0x20, RZ, 0xfc, !PT ;  /* 0x0000002007070812 */ /* 0x000fe400078efcff */
[----:B------:R-:W-:Y:S02]  /*0340*/  IADD3 R11, PT, PT, R11, R8, RZ ;  /* 0x000000080b0b7210 */ /* 0x000fe40007ffe0ff */
[----:B------:R-:W-:-:S02]  /*0350*/  LOP3.LUT R4, R6, 0x2, RZ, 0xc0, !PT ;  /* 0x0000000206047812 */ /* 0x000fc400078ec0ff */
[----:B------:R-:W-:Y:S02]  /*0360*/  LOP3.LUT R7, R7, 0x2, R6, 0xf8, !PT ;  /* 0x0000000207077812 */ /* 0x000fe400078ef806 */
[----:B------:R-:W-:-:S03]  /*0370*/  LEA R11, R11, R4, 0x3 ;  /* 0x000000040b0b7211 */ /* 0x000fc600078e18ff */
[----:B0-----:R-:W-:-:S04]  /*0380*/  IMAD.WIDE.U32 R6, R7, 0x4, R2 ;  /* 0x0000000407067825 */ /* 0x001fc800078e0002 */
[----:B------:R-:W-:Y:S01]  /*0390*/  IMAD.WIDE.U32 R2, R11, 0x4, R2 ;  /* 0x000000040b027825 */ /* 0x000fe200078e0002 */
[----:B------:R-:W-:Y:S04]  /*03a0*/  STG.E desc[UR12][R6.64], R0 ;  /* 0x0000000006007986 */ /* 0x000fe8000c10190c */
[----:B------:R-:W-:Y:S04]  /*03b0*/  STG.E desc[UR12][R6.64+0x4], R5 ;  /* 0x0000040506007986 */ /* 0x000fe8000c10190c */
[----:B------:R-:W-:Y:S04]  /*03c0*/  STG.E desc[UR12][R2.64], R9 ;  /* 0x0000000902007986 */ /* 0x000fe8000c10190c */
[----:B------:R-:W-:Y:S04]  /*03d0*/  STG.E desc[UR12][R2.64+0x4], R10 ;  /* 0x0000040a02007986 */ /* 0x000fe8000c10190c */
[----:B------:R-:W-:Y:S04]  /*03e0*/  STG.E desc[UR12][R6.64+0x10], R13 ;  /* 0x0000100d06007986 */ /* 0x000fe8000c10190c */
[----:B------:R-:W-:Y:S04]  /*03f0*/  STG.E desc[UR12][R6.64+0x14], R15 ;  /* 0x0000140f06007986 */ /* 0x000fe8000c10190c */
[----:B------:R-:W-:Y:S04]  /*0400*/  STG.E desc[UR12][R2.64+0x10], R17 ;  /* 0x0000101102007986 */ /* 0x000fe8000c10190c */
[----:B------:R-:W-:Y:S01]  /*0410*/  STG.E desc[UR12][R2.64+0x14], R19 ;  /* 0x0000141302007986 */ /* 0x000fe2000c10190c */
[----:B------:R-:W-:Y:S05]  /*0420*/  EXIT ;  /* 0x000000000000794d */ /* 0x000fea0003800000 */
        .weak           $__internal_0_$__cuda_sm_8x_mma_row_col_f32_f16_f16_f32
        .type           $__internal_0_$__cuda_sm_8x_mma_row_col_f32_f16_f16_f32,@function
        .size           $__internal_0_$__cuda_sm_8x_mma_row_col_f32_f16_f16_f32,($__internal_1_$__cuda_sm_8x_mma_row_row_f32_f16_f16_f32 - $__internal_0_$__cuda_sm_8x_mma_row_col_f32_f16_f16_f32)
$__internal_0_$__cuda_sm_8x_mma_row_col_f32_f16_f16_f32:
[----:B------:R-:W0:Y:S02]  /*0430*/  S2R R18, SR_LANEID ;  /* 0x0000000000127919 */ /* 0x000e240000000000 */
[C---:B0-----:R-:W-:Y:S02]  /*0440*/  LOP3.LUT R2, R18.reuse, 0xfffffffc, RZ, 0xc0, !PT ;  /* 0xfffffffc12027812 */ /* 0x041fe400078ec0ff */
[C---:B------:R-:W-:Y:S02]  /*0450*/  LOP3.LUT R5, R18.reuse, 0x1, RZ, 0xc0, !PT ;  /* 0x0000000112057812 */ /* 0x040fe400078ec0ff */
[----:B------:R-:W-:Y:S02]  /*0460*/  LOP3.LUT R18, R18, 0xe, RZ, 0xc0, !PT ;  /* 0x0000000e12127812 */ /* 0x000fe400078ec0ff */
[----:B------:R-:W-:Y:S02]  /*0470*/  IADD3 R17, PT, PT, R2, R5, RZ ;  /* 0x0000000502117210 */ /* 0x000fe40007ffe0ff */
[C---:B------:R-:W-:Y:S01]  /*0480*/  IADD3 R2, PT, PT, R18.reuse, 0x1, RZ ;  /* 0x0000000112027810 */ /* 0x040fe20007ffe0ff */
[C---:B------:R-:W-:Y:S01]  /*0490*/  VIADD R28, R18.reuse, 0x10 ;  /* 0x00000010121c7836 */ /* 0x040fe20000000000 */
[----:B------:R-:W-:Y:S01]  /*04a0*/  IADD3 R27, PT, PT, R18, 0x11, RZ ;  /* 0x00000011121b7810 */ /* 0x000fe20007ffe0ff */
[----:B------:R-:W0:Y:S01]  /*04b0*/  SHFL.IDX PT, R21, R29, R18, 0x1f ;  /* 0x00001f121d157589 */ /* 0x000e2200000e0000 */
[----:B------:R-:W-:-:S03]  /*04c0*/  IADD3 R19, PT, PT, R17, 0x2, RZ ;  /* 0x0000000211137810 */ /* 0x000fc60007ffe0ff */
[----:B------:R-:W1:Y:S04]  /*04d0*/  SHFL.IDX PT, R26, R0, R17, 0x1f ;  /* 0x00001f11001a7589 */ /* 0x000e6800000e0000 */
[----:B------:R-:W2:Y:S04]  /*04e0*/  SHFL.IDX PT, R23, R29, R2, 0x1f ;  /* 0x00001f021d177589 */ /* 0x000ea800000e0000 */
[----:B------:R-:W3:Y:S04]  /*04f0*/  SHFL.IDX PT, R24, R29, R28, 0x1f ;  /* 0x00001f1c1d187589 */ /* 0x000ee800000e0000 */
[----:B------:R-:W4:Y:S04]  /*0500*/  SHFL.IDX PT, R25, R29, R27, 0x1f ;  /* 0x00001f1b1d197589 */ /* 0x000f2800000e0000 */
[----:B------:R2:W5:Y:S04]  /*0510*/  SHFL.IDX PT, R20, R0, R19, 0x1f ;  /* 0x00001f1300147589 */ /* 0x00056800000e0000 */
[----:B------:R-:W5:Y:S01]  /*0520*/  SHFL.IDX PT, R9, R3, R18, 0x1f ;  /* 0x00001f1203097589 */ /* 0x000f6200000e0000 */
[----:B0-----:R-:W-:-:S02]  /*0530*/  HADD2.F32 R22, -RZ, R21.H0_H0 ;  /* 0x20000015ff167230 */ /* 0x001fc40000004100 */
[----:B------:R-:W-:Y:S01]  /*0540*/  HADD2.F32 R21, -RZ, R21.H1_H1 ;  /* 0x30000015ff157230 */ /* 0x000fe20000004100 */
[----:B------:R3:W-:Y:S01]  /*0550*/  SHFL.IDX PT, R15, R3, R2, 0x1f ;  /* 0x00001f02030f7589 */ /* 0x0007e200000e0000 */
[--C-:B-1----:R-:W-:Y:S02]  /*0560*/  HADD2.F32 R5, -RZ, R26.reuse.H0_H0 ;  /* 0x2000001aff057230 */ /* 0x102fe40000004100 */
[----:B------:R-:W-:Y:S01]  /*0570*/  HADD2.F32 R26, -RZ, R26.H1_H1 ;  /* 0x3000001aff1a7230 */ /* 0x000fe20000004100 */
[----:B------:R-:W-:Y:S01]  /*0580*/  SHFL.IDX PT, R13, R3, R28, 0x1f ;  /* 0x00001f1c030d7589 */ /* 0x000fe200000e0000 */
[--C-:B--2---:R-:W-:Y:S02]  /*0590*/  HADD2.F32 R0, -RZ, R23.reuse.H0_H0 ;  /* 0x20000017ff007230 */ /* 0x104fe40000004100 */
[----:B------:R-:W-:Y:S01]  /*05a0*/  HADD2.F32 R23, -RZ, R23.H1_H1 ;  /* 0x30000017ff177230 */ /* 0x000fe20000004100 */
[----:B------:R4:W-:Y:S01]  /*05b0*/  SHFL.IDX PT, R12, R3, R27, 0x1f ;  /* 0x00001f1b030c7589 */ /* 0x0009e200000e0000 */
[----:B---3--:R-:W-:-:S02]  /*05c0*/  HADD2.F32 R2, -RZ, R24.H0_H0 ;  /* 0x20000018ff027230 */ /* 0x008fc40000004100 */
[C---:B------:R-:W-:Y:S01]  /*05d0*/  FFMA R18, R5.reuse, R0, RZ ;  /* 0x0000000005127223 */ /* 0x040fe200000000ff */
[----:B------:R0:W1:Y:S01]  /*05e0*/  SHFL.IDX PT, R14, R16, R17, 0x1f ;  /* 0x00001f11100e7589 */ /* 0x00006200000e0000 */
[----:B------:R-:W-:Y:S02]  /*05f0*/  HADD2.F32 R24, -RZ, R24.H1_H1 ;  /* 0x30000018ff187230 */ /* 0x000fe40000004100 */
[----:B------:R-:W-:Y:S01]  /*0600*/  FFMA R18, R26, R23, R18 ;  /* 0x000000171a127223 */ /* 0x000fe20000000012 */
[----:B------:R2:W3:Y:S01]  /*0610*/  SHFL.IDX PT, R11, R16, R19, 0x1f ;  /* 0x00001f13100b7589 */ /* 0x0004e200000e0000 */
[--C-:B----4-:R-:W-:Y:S02]  /*0620*/  HADD2.F32 R3, -RZ, R25.reuse.H0_H0 ;  /* 0x20000019ff037230 */ /* 0x110fe40000004100 */
[----:B------:R-:W-:Y:S02]  /*0630*/  HADD2.F32 R25, -RZ, R25.H1_H1 ;  /* 0x30000019ff197230 */ /* 0x000fe40000004100 */
[C---:B0-----:R-:W-:Y:S01]  /*0640*/  FFMA R17, R5.reuse, R2, RZ ;  /* 0x0000000205117223 */ /* 0x041fe200000000ff */
[C---:B--2---:R-:W-:Y:S01]  /*0650*/  FFMA R19, R5.reuse, R22, RZ ;  /* 0x0000001605137223 */ /* 0x044fe200000000ff */
[----:B------:R-:W-:Y:S01]  /*0660*/  FFMA R16, R5, R3, RZ ;  /* 0x0000000305107223 */ /* 0x000fe200000000ff */
[----:B-----5:R-:W-:-:S02]  /*0670*/  HADD2.F32 R5, -RZ, R20.H0_H0 ;  /* 0x20000014ff057230 */ /* 0x020fc40000004100 */
[C---:B------:R-:W-:Y:S01]  /*0680*/  FFMA R17, R26.reuse, R24, R17 ;  /* 0x000000181a117223 */ /* 0x040fe20000000011 */
[----:B------:R-:W-:Y:S02]  /*0690*/  HADD2.F32 R20, -RZ, R20.H1_H1 ;  /* 0x30000014ff147230 */ /* 0x000fe40000004100 */
[C---:B------:R-:W-:Y:S01]  /*06a0*/  FFMA R19, R26.reuse, R21, R19 ;  /* 0x000000151a137223 */ /* 0x040fe20000000013 */
[----:B------:R-:W-:Y:S01]  /*06b0*/  FFMA R16, R26, R25, R16 ;  /* 0x000000191a107223 */ /* 0x000fe20000000010 */
[C---:B------:R-:W-:Y:S01]  /*06c0*/  FFMA R27, R5.reuse, R22, RZ ;  /* 0x00000016051b7223 */ /* 0x040fe200000000ff */
[C---:B------:R-:W-:Y:S01]  /*06d0*/  FFMA R22, R5.reuse, R0, RZ ;  /* 0x0000000005167223 */ /* 0x040fe200000000ff */
[C---:B------:R-:W-:Y:S01]  /*06e0*/  FFMA R29, R5.reuse, R2, RZ ;  /* 0x00000002051d7223 */ /* 0x040fe200000000ff */
[----:B------:R-:W-:Y:S01]  /*06f0*/  FFMA R26, R5, R3, RZ ;  /* 0x00000003051a7223 */ /* 0x000fe200000000ff */
[C---:B------:R-:W-:Y:S01]  /*0700*/  FFMA R0, R20.reuse, R21, R27 ;  /* 0x0000001514007223 */ /* 0x040fe2000000001b */
[C---:B------:R-:W-:Y:S01]  /*0710*/  FFMA R2, R20.reuse, R23, R22 ;  /* 0x0000001714027223 */ /* 0x040fe20000000016 */
[C---:B------:R-:W-:Y:S01]  /*0720*/  FFMA R3, R20.reuse, R24, R29 ;  /* 0x0000001814037223 */ /* 0x040fe2000000001d */
[----:B------:R-:W-:Y:S01]  /*0730*/  FFMA R20, R20, R25, R26 ;  /* 0x0000001914147223 */ /* 0x000fe2000000001a */
[----:B------:R-:W-:-:S02]  /*0740*/  HADD2.F32 R25, -RZ, R9.H0_H0 ;  /* 0x20000009ff197230 */ /* 0x000fc40000004100 */
[----:B-1----:R-:W-:Y:S02]  /*0750*/  HADD2.F32 R24, -RZ, R14.H0_H0 ;  /* 0x2000000eff187230 */ /* 0x002fe40000004100 */
[----:B------:R-:W-:Y:S02]  /*0760*/  HADD2.F32 R23, -RZ, R15.H0_H0 ;  /* 0x2000000fff177230 */ /* 0x000fe40000004100 */
[----:B------:R-:W-:Y:S02]  /*0770*/  HADD2.F32 R22, -RZ, R13.H0_H0 ;  /* 0x2000000dff167230 */ /* 0x000fe40000004100 */
[C---:B------:R-:W-:Y:S01]  /*0780*/  FFMA R19, R24.reuse, R25, R19 ;  /* 0x0000001918137223 */ /* 0x040fe20000000013 */
[----:B------:R-:W-:Y:S02]  /*0790*/  HADD2.F32 R21, -RZ, R12.H0_H0 ;  /* 0x2000000cff157230 */ /* 0x000fe40000004100 */
[----:B------:R-:W-:Y:S01]  /*07a0*/  FFMA R18, R24, R23, R18 ;  /* 0x0000001718127223 */ /* 0x000fe20000000012 */
[----:B---3--:R-:W-:-:S02]  /*07b0*/  HADD2.F32 R5, -RZ, R11.H0_H0 ;  /* 0x2000000bff057230 */ /* 0x008fc40000004100 */
[CC--:B------:R-:W-:Y:S01]  /*07c0*/  FFMA R17, R24.reuse, R22.reuse, R17 ;  /* 0x0000001618117223 */ /* 0x0c0fe20000000011 */
[----:B------:R-:W-:Y:S02]  /*07d0*/  HADD2.F32 R9, -RZ, R9.H1_H1 ;  /* 0x30000009ff097230 */ /* 0x000fe40000004100 */
[----:B------:R-:W-:Y:S01]  /*07e0*/  FFMA R16, R24, R21, R16 ;  /* 0x0000001518107223 */ /* 0x000fe20000000010 */
[----:B------:R-:W-:Y:S02]  /*07f0*/  HADD2.F32 R15, -RZ, R15.H1_H1 ;  /* 0x3000000fff0f7230 */ /* 0x000fe40000004100 */
[C---:B------:R-:W-:Y:S01]  /*0800*/  FFMA R0, R5.reuse, R25, R0 ;  /* 0x0000001905007223 */ /* 0x040fe20000000000 */
[C---:B------:R-:W-:Y:S01]  /*0810*/  FFMA R2, R5.reuse, R23, R2 ;  /* 0x0000001705027223 */ /* 0x040fe20000000002 */
[C---:B------:R-:W-:Y:S01]  /*0820*/  FFMA R3, R5.reuse, R22, R3 ;  /* 0x0000001605037223 */ /* 0x040fe20000000003 */
[----:B------:R-:W-:Y:S01]  /*0830*/  FFMA R20, R5, R21, R20 ;  /* 0x0000001505147223 */ /* 0x000fe20000000014 */
[----:B------:R-:W-:-:S02]  /*0840*/  HADD2.F32 R22, -RZ, R13.H1_H1 ;  /* 0x3000000dff167230 */ /* 0x000fc40000004100 */
[----:B------:R-:W-:Y:S02]  /*0850*/  HADD2.F32 R5, -RZ, R12.H1_H1 ;  /* 0x3000000cff057230 */ /* 0x000fe40000004100 */
[----:B------:R-:W-:Y:S02]  /*0860*/  HADD2.F32 R11, -RZ, R11.H1_H1 ;  /* 0x3000000bff0b7230 */ /* 0x000fe40000004100 */
[----:B------:R-:W-:-:S03]  /*0870*/  HADD2.F32 R14, -RZ, R14.H1_H1 ;  /* 0x3000000eff0e7230 */ /* 0x000fc60000004100 */
[C---:B------:R-:W-:Y:S01]  /*0880*/  FFMA R0, R11.reuse, R9, R0 ;  /* 0x000000090b007223 */ /* 0x040fe20000000000 */
[C---:B------:R-:W-:Y:S01]  /*0890*/  FFMA R2, R11.reuse, R15, R2 ;  /* 0x0000000f0b027223 */ /* 0x040fe20000000002 */
[CC--:B------:R-:W-:Y:S01]  /*08a0*/  FFMA R3, R11.reuse, R22.reuse, R3 ;  /* 0x000000160b037223 */ /* 0x0c0fe20000000003 */
[----:B------:R-:W-:Y:S01]  /*08b0*/  FFMA R20, R11, R5, R20 ;  /* 0x000000050b147223 */ /* 0x000fe20000000014 */
[----:B------:R-:W-:Y:S02]  /*08c0*/  HFMA2 R11, -RZ, RZ, 0, 0 ;  /* 0x00000000ff0b7431 */ /* 0x000fe400000001ff */
[C---:B------:R-:W-:Y:S01]  /*08d0*/  FFMA R17, R14.reuse, R22, R17 ;  /* 0x000000160e117223 */ /* 0x040fe20000000011 */
[C---:B------:R-:W-:Y:S01]  /*08e0*/  FFMA R19, R14.reuse, R9, R19 ;  /* 0x000000090e137223 */ /* 0x040fe20000000013 */
[C---:B------:R-:W-:Y:S01]  /*08f0*/  FFMA R18, R14.reuse, R15, R18 ;  /* 0x0000000f0e127223 */ /* 0x040fe20000000012 */
[----:B------:R-:W-:Y:S01]  /*0900*/  FFMA R16, R14, R5, R16 ;  /* 0x000000050e107223 */ /* 0x000fe20000000010 */
[----:B------:R-:W-:Y:S01]  /*0910*/  FADD R13, R17, UR8 ;  /* 0x00000008110d7e21 */ /* 0x000fe20008000000 */
[----:B------:R-:W-:Y:S01]  /*0920*/  FADD R19, R19, UR4 ;  /* 0x0000000413137e21 */ /* 0x000fe20008000000 */
[----:B------:R-:W-:Y:S01]  /*0930*/  FADD R5, R18, UR5 ;  /* 0x0000000512057e21 */ /* 0x000fe20008000000 */
[----:B------:R-:W-:Y:S01]  /*0940*/  FADD R15, R16, UR9 ;  /* 0x00000009100f7e21 */ /* 0x000fe20008000000 */
[----:B------:R-:W-:Y:S01]  /*0950*/  FADD R9, R0, UR6 ;  /* 0x0000000600097e21 */ /* 0x000fe20008000000 */
[----:B------:R-:W-:Y:S01]  /*0960*/  FADD R2, R2, UR7 ;  /* 0x0000000702027e21 */ /* 0x000fe20008000000 */
[----:B------:R-:W-:Y:S01]  /*0970*/  FADD R17, R3, UR10 ;  /* 0x0000000a03117e21 */ /* 0x000fe20008000000 */
[----:B------:R-:W-:Y:S01]  /*0980*/  FADD R20, R20, UR11 ;  /* 0x0000000b14147e21 */ /* 0x000fe20008000000 */
[----:B------:R-:W-:Y:S06]  /*0990*/  RET.REL.NODEC R10 `(_Z4testP6__halfS0_Pf) ;  /* 0xfffffff40a987950 */ /* 0x000fec0003c3ffff */
        .weak           $__internal_1_$__cuda_sm_8x_mma_row_row_f32_f16_f16_f32
        .type           $__internal_1_$__cuda_sm_8x_mma_row_row_f32_f16_f16_f32,@function
        .size           $__internal_1_$__cuda_sm_8x_mma_row_row_f32_f16_f16_f32,($__internal_2_$__cuda_sm_8x_mma_shfl_f16 - $__internal_1_$__cuda_sm_8x_mma_row_row_f32_f16_f16_f32)
$__internal_1_$__cuda_sm_8x_mma_row_row_f32_f16_f16_f32:
[----:B------:R-:W-:Y:S02]  /*09a0*/  MOV R12, R17 ;  /* 0x00000011000c7202 */ /* 0x000fe40000000f00 */
[----:B------:R-:W-:-:S07]  /*09b0*/  MOV R2, 0x9d0 ;  /* 0x000009d000027802 */ /* 0x000fce0000000f00 */
[----:B------:R-:W-:Y:S05]  /*09c0*/  CALL.REL.NOINC `($__internal_2_$__cuda_sm_8x_mma_shfl_f16) ;  /* 0x0000000000407944 */ /* 0x000fea0003c00000 */
[----:B------:R-:W-:Y:S01]  /*09d0*/  MOV R10, 0xa70 ;  /* 0x00000a70000a7802 */ /* 0x000fe20000000f00 */
[----:B------:R-:W-:Y:S01]  /*09e0*/  UMOV UR4, URZ ;  /* 0x000000ff00047c82 */ /* 0x000fe20008000000 */
[----:B------:R-:W-:Y:S01]  /*09f0*/  UMOV UR5, URZ ;  /* 0x000000ff00057c82 */ /* 0x000fe20008000000 */
[----:B------:R-:W-:Y:S01]  /*0a00*/  UMOV UR6, URZ ;  /* 0x000000ff00067c82 */ /* 0x000fe20008000000 */
[----:B------:R-:W-:Y:S01]  /*0a10*/  UMOV UR7, URZ ;  /* 0x000000ff00077c82 */ /* 0x000fe20008000000 */
[----:B------:R-:W-:Y:S01]  /*0a20*/  UMOV UR8, URZ ;  /* 0x000000ff00087c82 */ /* 0x000fe20008000000 */
[----:B------:R-:W-:Y:S01]  /*0a30*/  UMOV UR9, URZ ;  /* 0x000000ff00097c82 */ /* 0x000fe20008000000 */
[----:B------:R-:W-:Y:S01]  /*0a40*/  UMOV UR10, URZ ;  /* 0x000000ff000a7c82 */ /* 0x000fe20008000000 */
[----:B------:R-:W-:-:S05]  /*0a50*/  UMOV UR11, URZ ;  /* 0x000000ff000b7c82 */ /* 0x000fca0008000000 */
[----:B------:R-:W-:Y:S05]  /*0a60*/  CALL.REL.NOINC `($__internal_0_$__cuda_sm_8x_mma_row_col_f32_f16_f16_f32) ;  /* 0xfffffff800707944 */ /* 0x000fea0003c3ffff */
[----:B------:R-:W-:Y:S02]  /*0a70*/  HFMA2 R3, -RZ, RZ, 0, 0 ;  /* 0x00000000ff037431 */ /* 0x000fe400000001ff */
[----:B------:R-:W-:Y:S01]  /*0a80*/  IMAD.MOV.U32 R10, RZ, RZ, R2 ;  /* 0x000000ffff0a7224 */ /* 0x000fe200078e0002 */
[----:B------:R-:W-:Y:S02]  /*0a90*/  MOV R2, R4 ;  /* 0x0000000400027202 */ /* 0x000fe40000000f00 */
[----:B------:R-:W-:Y:S02]  /*0aa0*/  MOV R0, R19 ;  /* 0x0000001300007202 */ /* 0x000fe40000000f00 */
[----:B------:R-:W-:Y:S01]  /*0ab0*/  MOV R19, R20 ;  /* 0x0000001400137202 */ /* 0x000fe20000000f00 */
[----:B------:R-:W-:Y:S06]  /*0ac0*/  RET.REL.NODEC R2 `(_Z4testP6__halfS0_Pf) ;  /* 0xfffffff4024c7950 */ /* 0x000fec0003c3ffff */
        .weak           $__internal_2_$__cuda_sm_8x_mma_shfl_f16
        .type           $__internal_2_$__cuda_sm_8x_mma_shfl_f16,@function
        .size           $__internal_2_$__cuda_sm_8x_mma_shfl_f16,(.L_x_3 - $__internal_2_$__cuda_sm_8x_mma_shfl_f16)
$__internal_2_$__cuda_sm_8x_mma_shfl_f16:
[----:B------:R-:W0:Y:S01]  /*0ad0*/  S2R R17, SR_LANEID ;  /* 0x0000000000117919 */ /* 0x000e220000000000 */
[C-C-:B------:R-:W-:Y:S02]  /*0ae0*/  PRMT R10, R12.reuse, 0x5410, R12.reuse ;  /* 0x000054100c0a7816 */ /* 0x140fe4000000000c */
[----:B------:R-:W-:Y:S02]  /*0af0*/  PRMT R12, R12, 0x7632, R12 ;  /* 0x000076320c0c7816 */ /* 0x000fe4000000000c */
[C-C-:B------:R-:W-:Y:S02]  /*0b00*/  PRMT R18, R21.reuse, 0x7632, R21.reuse ;  /* 0x0000763215127816 */ /* 0x140fe40000000015 */
[----:B------:R-:W-:Y:S02]  /*0b10*/  PRMT R14, R21, 0x5410, R21 ;  /* 0x00005410150e7816 */ /* 0x000fe40000000015 */
[C---:B0-----:R-:W-:Y:S02]  /*0b20*/  LOP3.LUT R3, R17.reuse, 0x1, RZ, 0x3c, !PT ;  /* 0x0000000111037812 */ /* 0x041fe400078e3cff */
[----:B------:R-:W-:-:S02]  /*0b30*/  LOP3.LUT R15, R17, 0x1, RZ, 0xc0, !PT ;  /* 0x00000001110f7812 */ /* 0x000fc400078ec0ff */
[----:B------:R-:W-:Y:S01]  /*0b40*/  LOP3.LUT R20, R17, 0x2, RZ, 0x3c, !PT ;  /* 0x0000000211147812 */ /* 0x000fe200078e3cff */
[----:B------:R-:W0:Y:S01]  /*0b50*/  SHFL.IDX PT, R5, R10, R3, 0x1f ;  /* 0x00001f030a057589 */ /* 0x000e2200000e0000 */
[----:B------:R-:W-:-:S03]  /*0b60*/  ISETP.NE.U32.AND P1, PT, R15, 0x1, PT ;  /* 0x000000010f00780c */ /* 0x000fc60003f25070 */
[----:B------:R-:W1:Y:S04]  /*0b70*/  SHFL.IDX PT, R13, R18, R3, 0x1f ;  /* 0x00001f03120d7589 */ /* 0x000e6800000e0000 */
[----:B------:R-:W2:Y:S04]  /*0b80*/  SHFL.IDX PT, R11, R14, R3, 0x1f ;  /* 0x00001f030e0b7589 */ /* 0x000ea800000e0000 */
[----:B------:R3:W4:Y:S02]  /*0b90*/  SHFL.IDX PT, R9, R12, R3, 0x1f ;  /* 0x00001f030c097589 */ /* 0x00072400000e0000 */
[----:B---3--:R-:W-:-:S02]  /*0ba0*/  SHF.R.U32.HI R3, RZ, 0x1, R17 ;  /* 0x00000001ff037819 */ /* 0x008fc40000011611 */
[----:B0-----:R-:W-:Y:S02]  /*0bb0*/  SEL R5, R12, R5, !P1 ;  /* 0x000000050c057207 */ /* 0x001fe40004800000 */
[----:B------:R-:W-:Y:S02]  /*0bc0*/  LOP3.LUT R3, R3, 0x1, RZ, 0xc0, !PT ;  /* 0x0000000103037812 */ /* 0x000fe400078ec0ff */
[----:B-1----:R-:W-:Y:S02]  /*0bd0*/  SEL R13, R13, R14, !P1 ;  /* 0x0000000e0d0d7207 */ /* 0x002fe40004800000 */
[----:B--2---:R-:W-:-:S03]  /*0be0*/  SEL R11, R18, R11, !P1 ;  /* 0x0000000b120b7207 */ /* 0x004fc60004800000 */
[----:B------:R-:W0:Y:S01]  /*0bf0*/  SHFL.IDX PT, R18, R13, R20, 0x1f ;  /* 0x00001f140d127589 */ /* 0x000e2200000e0000 */
[----:B----4-:R-:W-:-:S03]  /*0c00*/  SEL R9, R9, R10, !P1 ;  /* 0x0000000a09097207 */ /* 0x010fc60004800000 */
[----:B------:R-:W1:Y:S01]  /*0c10*/  SHFL.IDX PT, R10, R5, R20, 0x1f ;  /* 0x00001f14050a7589 */ /* 0x000e6200000e0000 */
[----:B------:R-:W-:-:S03]  /*0c20*/  ISETP.NE.U32.AND P1, PT, R3, 0x1, PT ;  /* 0x000000010300780c */ /* 0x000fc60003f25070 */
[----:B------:R2:W3:Y:S04]  /*0c30*/  SHFL.IDX PT, R14, R11, R20, 0x1f ;  /* 0x00001f140b0e7589 */ /* 0x0004e800000e0000 */
[----:B------:R-:W4:Y:S01]  /*0c40*/  SHFL.IDX PT, R12, R9, R20, 0x1f ;  /* 0x00001f14090c7589 */ /* 0x000f2200000e0000 */
[----:B0-----:R-:W-:Y:S02]  /*0c50*/  SEL R18, R18, R9, !P1 ;  /* 0x0000000912127207 */ /* 0x001fe40004800000 */
[----:B-1----:R-:W-:Y:S01]  /*0c60*/  SEL R15, R11, R10, !P1 ;  /* 0x0000000a0b0f7207 */ /* 0x002fe20004800000 */
[----:B--2---:R-:W-:Y:S01]  /*0c70*/  HFMA2 R11, -RZ, RZ, 0, 0 ;  /* 0x00000000ff0b7431 */ /* 0x004fe200000001ff */
[----:B------:R-:W-:Y:S02]  /*0c80*/  MOV R10, R2 ;  /* 0x00000002000a7202 */ /* 0x000fe40000000f00 */
[----:B---3--:R-:W-:-:S02]  /*0c90*/  SEL R3, R14, R5, !P1 ;  /* 0x000000050e037207 */ /* 0x008fc40004800000 */
[----:B----4-:R-:W-:Y:S02]  /*0ca0*/  SEL R12, R13, R12, !P1 ;  /* 0x0000000c0d0c7207 */ /* 0x010fe40004800000 */
[----:B------:R-:W-:Y:S02]  /*0cb0*/  PRMT R29, R18, 0x5410, R3 ;  /* 0x00005410121d7816 */ /* 0x000fe40000000003 */
[----:B------:R-:W-:Y:S01]  /*0cc0*/  PRMT R3, R12, 0x5410, R15 ;  /* 0x000054100c037816 */ /* 0x000fe2000000000f */
[----:B------:R-:W-:Y:S06]  /*0cd0*/  RET.REL.NODEC R10 `(_Z4testP6__halfS0_Pf) ;  /* 0xfffffff00ac87950 */ /* 0x000fec0003c3ffff */
.L_x_0:
[----:B------:R-:W-:-:S00]  /*0ce0*/  BRA `(.L_x_0) ;  /* 0xfffffffc00fc7947 */ /* 0x000fc0000383ffff */
[----:B------:R-:W-:-:S00]  /*0cf0*/  NOP ;  /* 0x0000000000007918 */ /* 0x000fc00000000000 */
        /* <DEDUP_REMOVED lines=8> */
.L_x_3:


//--------------------- .nv.shared.reserved.0     --------------------------
	.section	.nv.shared.reserved.0,"aw",@nobits
	.weak		__nv_reservedSMEM_offset_0_alias
	.size		__nv_reservedSMEM_offset_0_alias, 0, 64
	.other		__nv_reservedSMEM_offset_0_alias,@"STO_CUDA_RESERVED_SHARED STV_DEFAULT"
__nv_reservedSMEM_offset_0_alias:
	.zero		0
	.zero		64


//--------------------- .nv.constant0._Z4testP6__halfS0_Pf --------------------------
	.section	.nv.constant0._Z4testP6__halfS0_Pf,"a",@progbits
	.sectionflags	@""
	.align	4
.nv.constant0._Z4testP6__halfS0_Pf:
	.zero		920


//--------------------- SYMBOLS --------------------------

	.type		.nv.reservedSmem.offset0,@object
	.size		.nv.reservedSmem.offset0,0x4
